	.headerflags	@"EF_CUDA_TEXMODE_UNIFIED EF_CUDA_64BIT_ADDRESS EF_CUDA_ACCELERATORS EF_CUDA_SM90 EF_CUDA_VIRTUAL_SM(EF_CUDA_SM90)"
	.elftype	@"ET_EXEC"


//--------------------- .nv.info                  --------------------------
	.section	.nv.info,"",@"SHT_CUDA_INFO"
	.align	4


	//----- nvinfo : EIATTR_REGCOUNT
	.align		4
        /*0000*/ 	.byte	0x04, 0x2f
        /*0002*/ 	.short	(.L_1 - .L_0)
	.align		4
.L_0:
        /*0004*/ 	.word	index@(triton_poi_fused_relu_1)
        /*0008*/ 	.word	0x0000000c


	//----- nvinfo : EIATTR_MIN_STACK_SIZE
	.align		4
.L_1:
        /*000c*/ 	.byte	0x04, 0x12
        /*000e*/ 	.short	(.L_3 - .L_2)
	.align		4
.L_2:
        /*0010*/ 	.word	index@(triton_poi_fused_relu_1)
        /*0014*/ 	.word	0x00000000


	//----- nvinfo : EIATTR_FRAME_SIZE
	.align		4
.L_3:
        /*0018*/ 	.byte	0x04, 0x11
        /*001a*/ 	.short	(.L_5 - .L_4)
	.align		4
.L_4:
        /*001c*/ 	.word	index@(triton_poi_fused_relu_1)
        /*0020*/ 	.word	0x00000000


	//----- nvinfo : EIATTR_MIN_STACK_SIZE
	.align		4
.L_5:
        /*0024*/ 	.byte	0x04, 0x12
        /*0026*/ 	.short	(.L_7 - .L_6)
	.align		4
.L_6:
        /*0028*/ 	.word	index@(triton_poi_fused_relu_1)
        /*002c*/ 	.word	0x00000000
.L_7:


//--------------------- .nv.info.triton_poi_fused_relu_1 --------------------------
	.section	.nv.info.triton_poi_fused_relu_1,"",@"SHT_CUDA_INFO"
	.sectionflags	@""
	.align	4


	//----- nvinfo : EIATTR_CUDA_API_VERSION
	.align		4
        /*0000*/ 	.byte	0x04, 0x37
        /*0002*/ 	.short	(.L_9 - .L_8)
.L_8:
        /*0004*/ 	.word	0x0000007c


	//----- nvinfo : EIATTR_KPARAM_INFO
	.align		4
.L_9:
        /*0008*/ 	.byte	0x04, 0x17
        /*000a*/ 	.short	(.L_11 - .L_10)
.L_10:
        /*000c*/ 	.word	0x00000000
        /*0010*/ 	.short	0x0002
        /*0012*/ 	.short	0x0010
        /*0014*/ 	.byte	0x00, 0xf0, 0x11, 0x00


	//----- nvinfo : EIATTR_KPARAM_INFO
	.align		4
.L_11:
        /*0018*/ 	.byte	0x04, 0x17
        /*001a*/ 	.short	(.L_13 - .L_12)
.L_12:
        /*001c*/ 	.word	0x00000000
        /*0020*/ 	.short	0x0001
        /*0022*/ 	.short	0x0008
        /*0024*/ 	.byte	0x00, 0xf4, 0x21, 0x00


	//----- nvinfo : EIATTR_KPARAM_INFO
	.align		4
.L_13:
        /*0028*/ 	.byte	0x04, 0x17
        /*002a*/ 	.short	(.L_15 - .L_14)
.L_14:
        /*002c*/ 	.word	0x00000000
        /*0030*/ 	.short	0x0000
        /*0032*/ 	.short	0x0000
        /*0034*/ 	.byte	0x00, 0xf4, 0x21, 0x00


	//----- nvinfo : EIATTR_SPARSE_MMA_MASK
	.align		4
.L_15:
        /*0038*/ 	.byte	0x03, 0x50
        /*003a*/ 	.short	0x0000


	//----- nvinfo : EIATTR_MAXREG_COUNT
	.align		4
        /*003c*/ 	.byte	0x03, 0x1b
        /*003e*/ 	.short	0x00ff


	//----- nvinfo : EIATTR_EXIT_INSTR_OFFSETS
	.align		4
        /*0040*/ 	.byte	0x04, 0x1c
        /*0042*/ 	.short	(.L_17 - .L_16)


	//   ....[0]....
.L_16:
        /*0044*/ 	.word	0x00000160


	//   ....[1]....
        /*0048*/ 	.word	0x00000180


	//----- nvinfo : EIATTR_REQNTID
	.align		4
.L_17:
        /*004c*/ 	.byte	0x04, 0x10
        /*004e*/ 	.short	(.L_19 - .L_18)
.L_18:
        /*0050*/ 	.word	0x00000020
        /*0054*/ 	.word	0x00000001
        /*0058*/ 	.word	0x00000001


	//----- nvinfo : EIATTR_CRS_STACK_SIZE
	.align		4
.L_19:
        /*005c*/ 	.byte	0x04, 0x1e
        /*005e*/ 	.short	(.L_21 - .L_20)
.L_20:
        /*0060*/ 	.word	0x00000000


	//----- nvinfo : EIATTR_CBANK_PARAM_SIZE
	.align		4
.L_21:
        /*0064*/ 	.byte	0x03, 0x19
        /*0066*/ 	.short	0x0014


	//----- nvinfo : EIATTR_PARAM_CBANK
	.align		4
        /*0068*/ 	.byte	0x04, 0x0a
        /*006a*/ 	.short	(.L_23 - .L_22)
	.align		4
.L_22:
        /*006c*/ 	.word	index@(.nv.constant0.triton_poi_fused_relu_1)
        /*0070*/ 	.short	0x0210
        /*0072*/ 	.short	0x0014


	//----- nvinfo : EIATTR_SW_WAR
	.align		4
.L_23:
        /*0074*/ 	.byte	0x04, 0x36
        /*0076*/ 	.short	(.L_25 - .L_24)
.L_24:
        /*0078*/ 	.word	0x00000008
.L_25:


//--------------------- .nv.callgraph             --------------------------
	.section	.nv.callgraph,"",@"SHT_CUDA_CALLGRAPH"
	.align	4
	.sectionentsize	8
	.align		4
        /*0000*/ 	.word	0x00000000
	.align		4
        /*0004*/ 	.word	0xffffffff
	.align		4
        /*0008*/ 	.word	0x00000000
	.align		4
        /*000c*/ 	.word	0xfffffffe
	.align		4
        /*0010*/ 	.word	0x00000000
	.align		4
        /*0014*/ 	.word	0xfffffffd
	.align		4
        /*0018*/ 	.word	0x00000000
	.align		4
        /*001c*/ 	.word	0xfffffffc


//--------------------- .text.triton_poi_fused_relu_1 --------------------------
	.section	.text.triton_poi_fused_relu_1,"ax",@progbits
	.align	128
        .global         triton_poi_fused_relu_1
        .type           triton_poi_fused_relu_1,@function
        .size           triton_poi_fused_relu_1,(.L_x_3 - triton_poi_fused_relu_1)
        .other          triton_poi_fused_relu_1,@"STO_CUDA_ENTRY STV_DEFAULT"
triton_poi_fused_relu_1:
.text.triton_poi_fused_relu_1:
[----:B------:R-:W0:Y:S02]  /*0000*/  LDC R1, c[0x0][0x28] ;  /* 0x00000a00ff017b82 */ /* 0x000e240000000800 */
[----:B------:R-:W1:Y:S01]  /*0010*/  S2R R0, SR_TID.X ;  /* 0x0000000000007919 */ /* 0x000e620000002100 */
[----:B------:R-:W2:Y:S01]  /*0020*/  LDC.64 R2, c[0x0][0x210] ;  /* 0x00008400ff027b82 */ /* 0x000ea20000000a00 */
[----:B------:R-:W-:Y:S01]  /*0030*/  ULDC.64 UR4, c[0x0][0x208] ;  /* 0x0000820000047ab9 */ /* 0x000fe20000000a00 */
[----:B------:R-:W-:Y:S01]  /*0040*/  BSSY B0, `(.L_x_0) ;  /* 0x000000c000007945 */ /* 0x000fe20003800000 */
[----:B------:R-:W3:Y:S05]  /*0050*/  S2R R7, SR_CTAID.X ;  /* 0x0000000000077919 */ /* 0x000eea0000002500 */
[----:B------:R-:W4:Y:S01]  /*0060*/  LDC.64 R4, c[0x0][0x218] ;  /* 0x00008600ff047b82 */ /* 0x000f220000000a00 */
[----:B-1----:R-:W-:-:S05]  /*0070*/  IMAD.SHL.U32 R0, R0, 0x2, RZ ;  /* 0x0000000200007824 */ /* 0x002fca00078e00ff */
[----:B------:R-:W-:-:S05]  /*0080*/  LOP3.LUT R0, R0, 0x3e, RZ, 0xc0, !PT ;  /* 0x0000003e00007812 */ /* 0x000fca00078ec0ff */
[----:B---3--:R-:W-:-:S04]  /*0090*/  IMAD R7, R7, 0x40, R0 ;  /* 0x0000004007077824 */ /* 0x008fc800078e0200 */
[C---:B------:R-:W-:Y:S01]  /*00a0*/  VIADD R9, R7.reuse, 0x40 ;  /* 0x0000004007097836 */ /* 0x040fe20000000000 */
[----:B------:R-:W-:-:S03]  /*00b0*/  ISETP.GE.AND P2, PT, R7, 0x40, PT ;  /* 0x000000400700780c */ /* 0x000fc60003f46270 */
[----:B--2---:R-:W-:Y:S01]  /*00c0*/  IMAD.WIDE R2, R9, 0x4, R2 ;  /* 0x0000000409027825 */ /* 0x004fe200078e0202 */
[----:B------:R-:W-:-:S09]  /*00d0*/  CS2R R8, SRZ ;  /* 0x0000000000087805 */ /* 0x000fd2000001ff00 */
[----:B----4-:R-:W-:Y:S05]  /*00e0*/  @P2 BRA `(.L_x_1) ;  /* 0x0000000000042947 */ /* 0x010fea0003800000 */
[----:B------:R1:W5:Y:S02]  /*00f0*/  LDG.E.64 R8, desc[UR4][R2.64] ;  /* 0x0000000402087981 */ /* 0x000364000c1e1b00 */
.L_x_1:
[----:B------:R-:W-:Y:S05]  /*0100*/  BSYNC B0 ;  /* 0x0000000000007941 */ /* 0x000fea0003800000 */
.L_x_0:
[C---:B-----5:R-:W-:Y:S01]  /*0110*/  FSETP.GEU.AND P0, PT, R8.reuse, RZ, PT ;  /* 0x000000ff0800720b */ /* 0x060fe20003f0e000 */
[----:B-1----:R-:W-:Y:S01]  /*0120*/  IMAD.WIDE R2, R7, 0x4, R4 ;  /* 0x0000000407027825 */ /* 0x002fe200078e0204 */
[C---:B------:R-:W-:Y:S02]  /*0130*/  FSETP.GEU.AND P1, PT, R9.reuse, RZ, PT ;  /* 0x000000ff0900720b */ /* 0x040fe40003f2e000 */
[----:B------:R-:W-:Y:S02]  /*0140*/  FSEL R8, R8, RZ, P0 ;  /* 0x000000ff08087208 */ /* 0x000fe40000000000 */
[----:B------:R-:W-:Y:S01]  /*0150*/  FSEL R9, R9, RZ, P1 ;  /* 0x000000ff09097208 */ /* 0x000fe20000800000 */
[----:B------:R-:W-:Y:S08]  /*0160*/  @P2 EXIT ;  /* 0x000000000000294d */ /* 0x000ff00003800000 */
[----:B------:R-:W-:Y:S01]  /*0170*/  STG.E.64 desc[UR4][R2.64], R8 ;  /* 0x0000000802007986 */ /* 0x000fe2000c101b04 */
[----:B------:R-:W-:Y:S05]  /*0180*/  EXIT ;  /* 0x000000000000794d */ /* 0x000fea0003800000 */
.L_x_2:
[----:B------:R-:W-:-:S00]  /*0190*/  BRA `(.L_x_2) ;  /* 0xfffffffc00fc7947 */ /* 0x000fc0000383ffff */
[----:B------:R-:W-:-:S00]  /*01a0*/  NOP ;  /* 0x0000000000007918 */ /* 0x000fc00000000000 */
        /* <DEDUP_REMOVED lines=13> */
.L_x_3:


//--------------------- .nv.constant0.triton_poi_fused_relu_1 --------------------------
	.section	.nv.constant0.triton_poi_fused_relu_1,"a",@progbits
	.sectionflags	@""
	.align	4
.nv.constant0.triton_poi_fused_relu_1:
	.zero		548
